//
// Generated by NVIDIA NVVM Compiler
//
// Compiler Build ID: CL-36424714
// Cuda compilation tools, release 13.0, V13.0.88
// Based on NVVM 20.0.0
//

.version 9.0
.target sm_100
.address_size 64

	// .globl	_Z13finScanKernelPfS_
// _ZZ10scanKernelPfiiE3tmp has been demoted

.visible .entry _Z13finScanKernelPfS_(
	.param .u64 .ptr .align 1 _Z13finScanKernelPfS__param_0,
	.param .u64 .ptr .align 1 _Z13finScanKernelPfS__param_1
)
{
	.reg .pred 	%p<2>;
	.reg .b32 	%r<6>;
	.reg .b32 	%f<4>;
	.reg .b64 	%rd<9>;

	ld.param.u64 	%rd1, [_Z13finScanKernelPfS__param_0];
	ld.param.u64 	%rd2, [_Z13finScanKernelPfS__param_1];
	mov.u32 	%r1, %ctaid.x;
	setp.eq.s32 	%p1, %r1, 0;
	@%p1 bra 	$L__BB0_2;
	cvta.to.global.u64 	%rd3, %rd2;
	cvta.to.global.u64 	%rd4, %rd1;
	add.s32 	%r2, %r1, -1;
	mul.wide.u32 	%rd5, %r2, 4;
	add.s64 	%rd6, %rd3, %rd5;
	ld.global.f32 	%f1, [%rd6];
	mov.u32 	%r3, %ntid.x;
	mov.u32 	%r4, %tid.x;
	mad.lo.s32 	%r5, %r1, %r3, %r4;
	mul.wide.s32 	%rd7, %r5, 4;
	add.s64 	%rd8, %rd4, %rd7;
	ld.global.f32 	%f2, [%rd8];
	add.f32 	%f3, %f1, %f2;
	st.global.f32 	[%rd8], %f3;
$L__BB0_2:
	ret;

}
	// .globl	_Z10scanKernelPfii
.visible .entry _Z10scanKernelPfii(
	.param .u64 .ptr .align 1 _Z10scanKernelPfii_param_0,
	.param .u32 _Z10scanKernelPfii_param_1,
	.param .u32 _Z10scanKernelPfii_param_2
)
{
	.reg .pred 	%p<4>;
	.reg .b32 	%r<19>;
	.reg .b32 	%f<6>;
	.reg .b64 	%rd<5>;
	// demoted variable
	.shared .align 4 .b8 _ZZ10scanKernelPfiiE3tmp[4096];
	ld.param.u64 	%rd2, [_Z10scanKernelPfii_param_0];
	ld.param.u32 	%r5, [_Z10scanKernelPfii_param_1];
	ld.param.u32 	%r6, [_Z10scanKernelPfii_param_2];
	cvta.to.global.u64 	%rd3, %rd2;
	mov.u32 	%r1, %tid.x;
	mov.u32 	%r7, %ctaid.x;
	mov.u32 	%r8, %ntid.x;
	mad.lo.s32 	%r9, %r7, %r8, %r1;
	add.s32 	%r10, %r9, %r6;
	mul.wide.s32 	%rd4, %r10, 4;
	add.s64 	%rd1, %rd3, %rd4;
	ld.global.f32 	%f1, [%rd1];
	shl.b32 	%r11, %r1, 2;
	mov.u32 	%r12, _ZZ10scanKernelPfiiE3tmp;
	add.s32 	%r2, %r12, %r11;
	st.shared.f32 	[%r2], %f1;
	bar.sync 	0;
	setp.lt.s32 	%p1, %r5, 2;
	@%p1 bra 	$L__BB1_5;
	mov.b32 	%r18, 1;
$L__BB1_2:
	setp.lt.u32 	%p2, %r1, %r18;
	@%p2 bra 	$L__BB1_4;
	sub.s32 	%r14, %r1, %r18;
	shl.b32 	%r15, %r14, 2;
	add.s32 	%r17, %r12, %r15;
	ld.shared.f32 	%f2, [%r17];
	ld.shared.f32 	%f3, [%r2];
	add.f32 	%f4, %f2, %f3;
	st.shared.f32 	[%r2], %f4;
$L__BB1_4:
	bar.sync 	0;
	shl.b32 	%r18, %r18, 1;
	setp.lt.s32 	%p3, %r18, %r5;
	@%p3 bra 	$L__BB1_2;
$L__BB1_5:
	ld.shared.f32 	%f5, [%r2];
	st.global.f32 	[%rd1], %f5;
	ret;

}
	// .globl	_Z15maxValArrKernelPfS_
.visible .entry _Z15maxValArrKernelPfS_(
	.param .u64 .ptr .align 1 _Z15maxValArrKernelPfS__param_0,
	.param .u64 .ptr .align 1 _Z15maxValArrKernelPfS__param_1
)
{
	.reg .pred 	%p<2>;
	.reg .b32 	%r<5>;
	.reg .b32 	%f<2>;
	.reg .b64 	%rd<9>;

	ld.param.u64 	%rd1, [_Z15maxValArrKernelPfS__param_0];
	ld.param.u64 	%rd2, [_Z15maxValArrKernelPfS__param_1];
	mov.u32 	%r1, %tid.x;
	setp.ne.s32 	%p1, %r1, 31;
	@%p1 bra 	$L__BB2_2;
	mov.u32 	%r2, %ctaid.x;
	cvta.to.global.u64 	%rd3, %rd1;
	cvta.to.global.u64 	%rd4, %rd2;
	mov.u32 	%r3, %ntid.x;
	mad.lo.s32 	%r4, %r2, %r3, %r1;
	mul.wide.s32 	%rd5, %r4, 4;
	add.s64 	%rd6, %rd3, %rd5;
	ld.global.f32 	%f1, [%rd6];
	mul.wide.u32 	%rd7, %r2, 4;
	add.s64 	%rd8, %rd4, %rd7;
	st.global.f32 	[%rd8], %f1;
$L__BB2_2:
	ret;

}


// ===== COMPILED SASS (sm_100) =====

	.target	sm_100

	.elftype	@"ET_EXEC"


//--------------------- .note.nv.tkinfo           --------------------------
	.section	.note.nv.tkinfo,"",@"SHT_NOTE"
	.sectionflags	@"SHF_NOTE_NV_TKINFO"
	.tkinfo
        /*0018*/ 	.word	0x00000002
        /*0030*/ 	.string	""
        /*0030*/ 	.string	"ptxas"
        /*0030*/ 	.string	"Cuda compilation tools, release 13.0, V13.0.88"
        /*0030*/ 	.string	"Build cuda_13.0.r13.0/compiler.36424714_0"
        /*0030*/ 	.string	"-arch sm_100 -m 64 "



//--------------------- .note.nv.cuinfo           --------------------------
	.section	.note.nv.cuinfo,"",@"SHT_NOTE"
	.sectionflags	@"SHF_NOTE_NV_CUINFO"
        /*0018*/ 	.short	0x0002
        /*001a*/ 	.short	0x0064
        /*001c*/ 	.short	0x0082
	.zero		2


//--------------------- .nv.info                  --------------------------
	.section	.nv.info,"",@"SHT_CUDA_INFO"
	.align	4


	//----- nvinfo : EIATTR_REGCOUNT
	.align		4
        /*0000*/ 	.byte	0x04, 0x2f
        /*0002*/ 	.short	(.L_1 - .L_0)
	.align		4
.L_0:
        /*0004*/ 	.word	index@(_Z13finScanKernelPfS_)
        /*0008*/ 	.word	0x0000000c


	//----- nvinfo : EIATTR_FRAME_SIZE
	.align		4
.L_1:
        /*000c*/ 	.byte	0x04, 0x11
        /*000e*/ 	.short	(.L_3 - .L_2)
	.align		4
.L_2:
        /*0010*/ 	.word	index@(_Z13finScanKernelPfS_)
        /*0014*/ 	.word	0x00000000


	//----- nvinfo : EIATTR_REGCOUNT
	.align		4
.L_3:
        /*0018*/ 	.byte	0x04, 0x2f
        /*001a*/ 	.short	(.L_5 - .L_4)
	.align		4
.L_4:
        /*001c*/ 	.word	index@(_Z10scanKernelPfii)
        /*0020*/ 	.word	0x0000000a


	//----- nvinfo : EIATTR_FRAME_SIZE
	.align		4
.L_5:
        /*0024*/ 	.byte	0x04, 0x11
        /*0026*/ 	.short	(.L_7 - .L_6)
	.align		4
.L_6:
        /*0028*/ 	.word	index@(_Z10scanKernelPfii)
        /*002c*/ 	.word	0x00000000


	//----- nvinfo : EIATTR_REGCOUNT
	.align		4
.L_7:
        /*0030*/ 	.byte	0x04, 0x2f
        /*0032*/ 	.short	(.L_9 - .L_8)
	.align		4
.L_8:
        /*0034*/ 	.word	index@(_Z15maxValArrKernelPfS_)
        /*0038*/ 	.word	0x0000000a


	//----- nvinfo : EIATTR_FRAME_SIZE
	.align		4
.L_9:
        /*003c*/ 	.byte	0x04, 0x11
        /*003e*/ 	.short	(.L_11 - .L_10)
	.align		4
.L_10:
        /*0040*/ 	.word	index@(_Z15maxValArrKernelPfS_)
        /*0044*/ 	.word	0x00000000


	//----- nvinfo : EIATTR_MIN_STACK_SIZE
	.align		4
.L_11:
        /*0048*/ 	.byte	0x04, 0x12
        /*004a*/ 	.short	(.L_13 - .L_12)
	.align		4
.L_12:
        /*004c*/ 	.word	index@(_Z15maxValArrKernelPfS_)
        /*0050*/ 	.word	0x00000000


	//----- nvinfo : EIATTR_MIN_STACK_SIZE
	.align		4
.L_13:
        /*0054*/ 	.byte	0x04, 0x12
        /*0056*/ 	.short	(.L_15 - .L_14)
	.align		4
.L_14:
        /*0058*/ 	.word	index@(_Z10scanKernelPfii)
        /*005c*/ 	.word	0x00000000


	//----- nvinfo : EIATTR_MIN_STACK_SIZE
	.align		4
.L_15:
        /*0060*/ 	.byte	0x04, 0x12
        /*0062*/ 	.short	(.L_17 - .L_16)
	.align		4
.L_16:
        /*0064*/ 	.word	index@(_Z13finScanKernelPfS_)
        /*0068*/ 	.word	0x00000000
.L_17:


//--------------------- .nv.compat                --------------------------
	.section	.nv.compat,"",@"SHT_CUDA_COMPAT_INFO"
	.align	4
        /*0000*/ 	.byte	0x02, 0x09, 0x00, 0x00, 0x02, 0x02, 0x01, 0x00, 0x02, 0x05, 0x05, 0x00, 0x03, 0x07, 0x01, 0x01
        /*0010*/ 	.byte	0x02, 0x03, 0x00, 0x00, 0x02, 0x06, 0x01, 0x00, 0x04, 0x0b, 0x08, 0x00, 0x09, 0x00, 0x00, 0x00
        /*0020*/ 	.byte	0x00, 0x00, 0x00, 0x00


//--------------------- .nv.info._Z15maxValArrKernelPfS_ --------------------------
	.section	.nv.info._Z15maxValArrKernelPfS_,"",@"SHT_CUDA_INFO"
	.sectionflags	@""
	.align	4


	//----- nvinfo : EIATTR_CUDA_API_VERSION
	.align		4
        /*0000*/ 	.byte	0x04, 0x37
        /*0002*/ 	.short	(.L_19 - .L_18)
.L_18:
        /*0004*/ 	.word	0x00000082


	//----- nvinfo : EIATTR_KPARAM_INFO
	.align		4
.L_19:
        /*0008*/ 	.byte	0x04, 0x17
        /*000a*/ 	.short	(.L_21 - .L_20)
.L_20:
        /*000c*/ 	.word	0x00000000
        /*0010*/ 	.short	0x0001
        /*0012*/ 	.short	0x0008
        /*0014*/ 	.byte	0x00, 0xf5, 0x21, 0x00


	//----- nvinfo : EIATTR_KPARAM_INFO
	.align		4
.L_21:
        /*0018*/ 	.byte	0x04, 0x17
        /*001a*/ 	.short	(.L_23 - .L_22)
.L_22:
        /*001c*/ 	.word	0x00000000
        /*0020*/ 	.short	0x0000
        /*0022*/ 	.short	0x0000
        /*0024*/ 	.byte	0x00, 0xf5, 0x21, 0x00


	//----- nvinfo : EIATTR_SPARSE_MMA_MASK
	.align		4
.L_23:
        /*0028*/ 	.byte	0x03, 0x50
        /*002a*/ 	.short	0x0000


	//----- nvinfo : EIATTR_MAXREG_COUNT
	.align		4
        /*002c*/ 	.byte	0x03, 0x1b
        /*002e*/ 	.short	0x00ff


	//----- nvinfo : EIATTR_MERCURY_ISA_VERSION
	.align		4
        /*0030*/ 	.byte	0x03, 0x5f
        /*0032*/ 	.short	0x0101


	//----- nvinfo : EIATTR_VRC_CTA_INIT_COUNT
	.align		4
        /*0034*/ 	.byte	0x02, 0x4a
	.zero		1
	.zero		1


	//----- nvinfo : EIATTR_EXIT_INSTR_OFFSETS
	.align		4
        /*0038*/ 	.byte	0x04, 0x1c
        /*003a*/ 	.short	(.L_25 - .L_24)


	//   ....[0]....
.L_24:
        /*003c*/ 	.word	0x00000030


	//   ....[1]....
        /*0040*/ 	.word	0x000000e0


	//----- nvinfo : EIATTR_CBANK_PARAM_SIZE
	.align		4
.L_25:
        /*0044*/ 	.byte	0x03, 0x19
        /*0046*/ 	.short	0x0010


	//----- nvinfo : EIATTR_PARAM_CBANK
	.align		4
        /*0048*/ 	.byte	0x04, 0x0a
        /*004a*/ 	.short	(.L_27 - .L_26)
	.align		4
.L_26:
        /*004c*/ 	.word	index@(.nv.constant0._Z15maxValArrKernelPfS_)
        /*0050*/ 	.short	0x0380
        /*0052*/ 	.short	0x0010


	//----- nvinfo : EIATTR_SW_WAR
	.align		4
.L_27:
        /*0054*/ 	.byte	0x04, 0x36
        /*0056*/ 	.short	(.L_29 - .L_28)
.L_28:
        /*0058*/ 	.word	0x00000008
.L_29:


//--------------------- .nv.info._Z10scanKernelPfii --------------------------
	.section	.nv.info._Z10scanKernelPfii,"",@"SHT_CUDA_INFO"
	.sectionflags	@""
	.align	4


	//----- nvinfo : EIATTR_CUDA_API_VERSION
	.align		4
        /*0000*/ 	.byte	0x04, 0x37
        /*0002*/ 	.short	(.L_31 - .L_30)
.L_30:
        /*0004*/ 	.word	0x00000082


	//----- nvinfo : EIATTR_KPARAM_INFO
	.align		4
.L_31:
        /*0008*/ 	.byte	0x04, 0x17
        /*000a*/ 	.short	(.L_33 - .L_32)
.L_32:
        /*000c*/ 	.word	0x00000000
        /*0010*/ 	.short	0x0002
        /*0012*/ 	.short	0x000c
        /*0014*/ 	.byte	0x00, 0xf0, 0x11, 0x00


	//----- nvinfo : EIATTR_KPARAM_INFO
	.align		4
.L_33:
        /*0018*/ 	.byte	0x04, 0x17
        /*001a*/ 	.short	(.L_35 - .L_34)
.L_34:
        /*001c*/ 	.word	0x00000000
        /*0020*/ 	.short	0x0001
        /*0022*/ 	.short	0x0008
        /*0024*/ 	.byte	0x00, 0xf0, 0x11, 0x00


	//----- nvinfo : EIATTR_KPARAM_INFO
	.align		4
.L_35:
        /*0028*/ 	.byte	0x04, 0x17
        /*002a*/ 	.short	(.L_37 - .L_36)
.L_36:
        /*002c*/ 	.word	0x00000000
        /*0030*/ 	.short	0x0000
        /*0032*/ 	.short	0x0000
        /*0034*/ 	.byte	0x00, 0xf5, 0x21, 0x00


	//----- nvinfo : EIATTR_SPARSE_MMA_MASK
	.align		4
.L_37:
        /*0038*/ 	.byte	0x03, 0x50
        /*003a*/ 	.short	0x0000


	//----- nvinfo : EIATTR_MAXREG_COUNT
	.align		4
        /*003c*/ 	.byte	0x03, 0x1b
        /*003e*/ 	.short	0x00ff


	//----- nvinfo : EIATTR_NUM_BARRIERS
	.align		4
        /*0040*/ 	.byte	0x02, 0x4c
        /*0042*/ 	.byte	0x01
	.zero		1


	//----- nvinfo : EIATTR_MERCURY_ISA_VERSION
	.align		4
        /*0044*/ 	.byte	0x03, 0x5f
        /*0046*/ 	.short	0x0101


	//----- nvinfo : EIATTR_VRC_CTA_INIT_COUNT
	.align		4
        /*0048*/ 	.byte	0x02, 0x4a
	.zero		1
	.zero		1


	//----- nvinfo : EIATTR_EXIT_INSTR_OFFSETS
	.align		4
        /*004c*/ 	.byte	0x04, 0x1c
        /*004e*/ 	.short	(.L_39 - .L_38)


	//   ....[0]....
.L_38:
        /*0050*/ 	.word	0x00000230


	//----- nvinfo : EIATTR_CBANK_PARAM_SIZE
	.align		4
.L_39:
        /*0054*/ 	.byte	0x03, 0x19
        /*0056*/ 	.short	0x0010


	//----- nvinfo : EIATTR_PARAM_CBANK
	.align		4
        /*0058*/ 	.byte	0x04, 0x0a
        /*005a*/ 	.short	(.L_41 - .L_40)
	.align		4
.L_40:
        /*005c*/ 	.word	index@(.nv.constant0._Z10scanKernelPfii)
        /*0060*/ 	.short	0x0380
        /*0062*/ 	.short	0x0010


	//----- nvinfo : EIATTR_SW_WAR
	.align		4
.L_41:
        /*0064*/ 	.byte	0x04, 0x36
        /*0066*/ 	.short	(.L_43 - .L_42)
.L_42:
        /*0068*/ 	.word	0x00000008
.L_43:


//--------------------- .nv.info._Z13finScanKernelPfS_ --------------------------
	.section	.nv.info._Z13finScanKernelPfS_,"",@"SHT_CUDA_INFO"
	.sectionflags	@""
	.align	4


	//----- nvinfo : EIATTR_CUDA_API_VERSION
	.align		4
        /*0000*/ 	.byte	0x04, 0x37
        /*0002*/ 	.short	(.L_45 - .L_44)
.L_44:
        /*0004*/ 	.word	0x00000082


	//----- nvinfo : EIATTR_KPARAM_INFO
	.align		4
.L_45:
        /*0008*/ 	.byte	0x04, 0x17
        /*000a*/ 	.short	(.L_47 - .L_46)
.L_46:
        /*000c*/ 	.word	0x00000000
        /*0010*/ 	.short	0x0001
        /*0012*/ 	.short	0x0008
        /*0014*/ 	.byte	0x00, 0xf5, 0x21, 0x00


	//----- nvinfo : EIATTR_KPARAM_INFO
	.align		4
.L_47:
        /*0018*/ 	.byte	0x04, 0x17
        /*001a*/ 	.short	(.L_49 - .L_48)
.L_48:
        /*001c*/ 	.word	0x00000000
        /*0020*/ 	.short	0x0000
        /*0022*/ 	.short	0x0000
        /*0024*/ 	.byte	0x00, 0xf5, 0x21, 0x00


	//----- nvinfo : EIATTR_SPARSE_MMA_MASK
	.align		4
.L_49:
        /*0028*/ 	.byte	0x03, 0x50
        /*002a*/ 	.short	0x0000


	//----- nvinfo : EIATTR_MAXREG_COUNT
	.align		4
        /*002c*/ 	.byte	0x03, 0x1b
        /*002e*/ 	.short	0x00ff


	//----- nvinfo : EIATTR_MERCURY_ISA_VERSION
	.align		4
        /*0030*/ 	.byte	0x03, 0x5f
        /*0032*/ 	.short	0x0101


	//----- nvinfo : EIATTR_VRC_CTA_INIT_COUNT
	.align		4
        /*0034*/ 	.byte	0x02, 0x4a
	.zero		1
	.zero		1


	//----- nvinfo : EIATTR_EXIT_INSTR_OFFSETS
	.align		4
        /*0038*/ 	.byte	0x04, 0x1c
        /*003a*/ 	.short	(.L_51 - .L_50)


	//   ....[0]....
.L_50:
        /*003c*/ 	.word	0x00000030


	//   ....[1]....
        /*0040*/ 	.word	0x00000110


	//----- nvinfo : EIATTR_CBANK_PARAM_SIZE
	.align		4
.L_51:
        /*0044*/ 	.byte	0x03, 0x19
        /*0046*/ 	.short	0x0010


	//----- nvinfo : EIATTR_PARAM_CBANK
	.align		4
        /*0048*/ 	.byte	0x04, 0x0a
        /*004a*/ 	.short	(.L_53 - .L_52)
	.align		4
.L_52:
        /*004c*/ 	.word	index@(.nv.constant0._Z13finScanKernelPfS_)
        /*0050*/ 	.short	0x0380
        /*0052*/ 	.short	0x0010


	//----- nvinfo : EIATTR_SW_WAR
	.align		4
.L_53:
        /*0054*/ 	.byte	0x04, 0x36
        /*0056*/ 	.short	(.L_55 - .L_54)
.L_54:
        /*0058*/ 	.word	0x00000008
.L_55:


//--------------------- .nv.callgraph             --------------------------
	.section	.nv.callgraph,"",@"SHT_CUDA_CALLGRAPH"
	.align	4
	.sectionentsize	8
	.align		4
        /*0000*/ 	.word	0x00000000
	.align		4
        /*0004*/ 	.word	0xffffffff
	.align		4
        /*0008*/ 	.word	0x00000000
	.align		4
        /*000c*/ 	.word	0xfffffffe
	.align		4
        /*0010*/ 	.word	0x00000000
	.align		4
        /*0014*/ 	.word	0xfffffffd
	.align		4
        /*0018*/ 	.word	0x00000000
	.align		4
        /*001c*/ 	.word	0xfffffffc


//--------------------- .text._Z15maxValArrKernelPfS_ --------------------------
	.section	.text._Z15maxValArrKernelPfS_,"ax",@progbits
	.align	128
        .global         _Z15maxValArrKernelPfS_
        .type           _Z15maxValArrKernelPfS_,@function
        .size           _Z15maxValArrKernelPfS_,(.L_x_5 - _Z15maxValArrKernelPfS_)
        .other          _Z15maxValArrKernelPfS_,@"STO_CUDA_ENTRY STV_DEFAULT"
_Z15maxValArrKernelPfS_:
.text._Z15maxValArrKernelPfS_:
[----:B------:R-:W-:Y:S01]  /*0000*/  LDC R1, c[0x0][0x37c] ;  /* 0x0000df00ff017b82 */ /* 0x000fe20000000800 */
[----:B------:R-:W0:Y:S02]  /*0010*/  S2R R0, SR_TID.X ;  /* 0x0000000000007919 */ /* 0x000e240000002100 */
[----:B0-----:R-:W-:-:S13]  /*0020*/  ISETP.NE.AND P0, PT, R0, 0x1f, PT ;  /* 0x0000001f0000780c */ /* 0x001fda0003f05270 */
[----:B------:R-:W-:Y:S05]  /*0030*/  @P0 EXIT ;  /* 0x000000000000094d */ /* 0x000fea0003800000 */
[----:B------:R-:W0:Y:S01]  /*0040*/  S2R R7, SR_CTAID.X ;  /* 0x0000000000077919 */ /* 0x000e220000002500 */
[----:B------:R-:W0:Y:S01]  /*0050*/  LDC R0, c[0x0][0x360] ;  /* 0x0000d800ff007b82 */ /* 0x000e220000000800 */
[----:B------:R-:W1:Y:S07]  /*0060*/  LDCU.64 UR4, c[0x0][0x358] ;  /* 0x00006b00ff0477ac */ /* 0x000e6e0008000a00 */
[----:B------:R-:W2:Y:S01]  /*0070*/  LDC.64 R2, c[0x0][0x380] ;  /* 0x0000e000ff027b82 */ /* 0x000ea20000000a00 */
[----:B0-----:R-:W-:-:S04]  /*0080*/  IMAD R5, R7, R0, 0x1f ;  /* 0x0000001f07057424 */ /* 0x001fc800078e0200 */
[----:B--2---:R-:W-:-:S03]  /*0090*/  IMAD.WIDE R2, R5, 0x4, R2 ;  /* 0x0000000405027825 */ /* 0x004fc600078e0202 */
[----:B------:R-:W0:Y:S03]  /*00a0*/  LDC.64 R4, c[0x0][0x388] ;  /* 0x0000e200ff047b82 */ /* 0x000e260000000a00 */
[----:B-1----:R-:W2:Y:S01]  /*00b0*/  LDG.E R3, desc[UR4][R2.64] ;  /* 0x0000000402037981 */ /* 0x002ea2000c1e1900 */
[----:B0-----:R-:W-:-:S05]  /*00c0*/  IMAD.WIDE.U32 R4, R7, 0x4, R4 ;  /* 0x0000000407047825 */ /* 0x001fca00078e0004 */
[----:B--2---:R-:W-:Y:S01]  /*00d0*/  STG.E desc[UR4][R4.64], R3 ;  /* 0x0000000304007986 */ /* 0x004fe2000c101904 */
[----:B------:R-:W-:Y:S05]  /*00e0*/  EXIT ;  /* 0x000000000000794d */ /* 0x000fea0003800000 */
.L_x_0:
[----:B------:R-:W-:-:S00]  /*00f0*/  BRA `(.L_x_0) ;  /* 0xfffffffc00fc7947 */ /* 0x000fc0000383ffff */
[----:B------:R-:W-:-:S00]  /*0100*/  NOP ;  /* 0x0000000000007918 */ /* 0x000fc00000000000 */
[----:B------:R-:W-:-:S00]  /*0110*/  NOP ;  /* 0x0000000000007918 */ /* 0x000fc00000000000 */
[----:B------:R-:W-:-:S00]  /*0120*/  NOP ;  /* 0x0000000000007918 */ /* 0x000fc00000000000 */
[----:B------:R-:W-:-:S00]  /*0130*/  NOP ;  /* 0x0000000000007918 */ /* 0x000fc00000000000 */
[----:B------:R-:W-:-:S00]  /*0140*/  NOP ;  /* 0x0000000000007918 */ /* 0x000fc00000000000 */
[----:B------:R-:W-:-:S00]  /*0150*/  NOP ;  /* 0x0000000000007918 */ /* 0x000fc00000000000 */
[----:B------:R-:W-:-:S00]  /*0160*/  NOP ;  /* 0x0000000000007918 */ /* 0x000fc00000000000 */
[----:B------:R-:W-:-:S00]  /*0170*/  NOP ;  /* 0x0000000000007918 */ /* 0x000fc00000000000 */
.L_x_5:


//--------------------- .text._Z10scanKernelPfii  --------------------------
	.section	.text._Z10scanKernelPfii,"ax",@progbits
	.align	128
        .global         _Z10scanKernelPfii
        .type           _Z10scanKernelPfii,@function
        .size           _Z10scanKernelPfii,(.L_x_6 - _Z10scanKernelPfii)
        .other          _Z10scanKernelPfii,@"STO_CUDA_ENTRY STV_DEFAULT"
_Z10scanKernelPfii:
.text._Z10scanKernelPfii:
[----:B------:R-:W-:Y:S01]  /*0000*/  LDC R1, c[0x0][0x37c] ;  /* 0x0000df00ff017b82 */ /* 0x000fe20000000800 */
[----:B------:R-:W0:Y:S07]  /*0010*/  S2R R6, SR_TID.X ;  /* 0x0000000000067919 */ /* 0x000e2e0000002100 */
[----:B------:R-:W0:Y:S01]  /*0020*/  S2UR UR4, SR_CTAID.X ;  /* 0x00000000000479c3 */ /* 0x000e220000002500 */
[----:B------:R-:W1:Y:S01]  /*0030*/  LDCU UR5, c[0x0][0x38c] ;  /* 0x00007180ff0577ac */ /* 0x000e620008000800 */
[----:B------:R-:W2:Y:S06]  /*0040*/  LDCU.64 UR6, c[0x0][0x358] ;  /* 0x00006b00ff0677ac */ /* 0x000eac0008000a00 */
[----:B------:R-:W0:Y:S01]  /*0050*/  LDC R5, c[0x0][0x360] ;  /* 0x0000d800ff057b82 */ /* 0x000e220000000800 */
[----:B------:R-:W3:Y:S07]  /*0060*/  LDCU UR8, c[0x0][0x388] ;  /* 0x00007100ff0877ac */ /* 0x000eee0008000800 */
[----:B------:R-:W4:Y:S01]  /*0070*/  LDC.64 R2, c[0x0][0x380] ;  /* 0x0000e000ff027b82 */ /* 0x000f220000000a00 */
[----:B0-----:R-:W-:-:S05]  /*0080*/  IMAD R0, R5, UR4, R6 ;  /* 0x0000000405007c24 */ /* 0x001fca000f8e0206 */
[----:B-1----:R-:W-:-:S05]  /*0090*/  IADD3 R5, PT, PT, R0, UR5, RZ ;  /* 0x0000000500057c10 */ /* 0x002fca000fffe0ff */
[----:B----4-:R-:W-:-:S05]  /*00a0*/  IMAD.WIDE R2, R5, 0x4, R2 ;  /* 0x0000000405027825 */ /* 0x010fca00078e0202 */
[----:B--2---:R-:W2:Y:S01]  /*00b0*/  LDG.E R0, desc[UR6][R2.64] ;  /* 0x0000000602007981 */ /* 0x004ea2000c1e1900 */
[----:B------:R-:W0:Y:S01]  /*00c0*/  S2UR UR5, SR_CgaCtaId ;  /* 0x00000000000579c3 */ /* 0x000e220000008800 */
[----:B------:R-:W-:Y:S01]  /*00d0*/  UMOV UR4, 0x400 ;  /* 0x0000040000047882 */ /* 0x000fe20000000000 */
[----:B---3--:R-:W-:Y:S02]  /*00e0*/  UISETP.GE.AND UP0, UPT, UR8, 0x2, UPT ;  /* 0x000000020800788c */ /* 0x008fe4000bf06270 */
[----:B0-----:R-:W-:-:S06]  /*00f0*/  ULEA UR4, UR5, UR4, 0x18 ;  /* 0x0000000405047291 */ /* 0x001fcc000f8ec0ff */
[----:B------:R-:W-:-:S05]  /*0100*/  LEA R5, R6, UR4, 0x2 ;  /* 0x0000000406057c11 */ /* 0x000fca000f8e10ff */
[----:B--2---:R0:W-:Y:S01]  /*0110*/  STS [R5], R0 ;  /* 0x0000000005007388 */ /* 0x0041e20000000800 */
[----:B------:R-:W-:Y:S06]  /*0120*/  BAR.SYNC.DEFER_BLOCKING 0x0 ;  /* 0x0000000000007b1d */ /* 0x000fec0000010000 */
[----:B------:R-:W-:Y:S05]  /*0130*/  BRA.U !UP0, `(.L_x_1) ;  /* 0x0000000108347547 */ /* 0x000fea000b800000 */
[----:B------:R-:W1:Y:S01]  /*0140*/  LDCU UR8, c[0x0][0x388] ;  /* 0x00007100ff0877ac */ /* 0x000e620008000800 */
[----:B------:R-:W-:-:S05]  /*0150*/  UMOV UR5, 0x1 ;  /* 0x0000000100057882 */ /* 0x000fca0000000000 */
.L_x_2:
[----:B------:R-:W-:-:S13]  /*0160*/  ISETP.GE.U32.AND P0, PT, R6, UR5, PT ;  /* 0x0000000506007c0c */ /* 0x000fda000bf06070 */
[----:B0-----:R-:W-:Y:S01]  /*0170*/  @P0 IADD3 R0, PT, PT, R6, -UR5, RZ ;  /* 0x8000000506000c10 */ /* 0x001fe2000fffe0ff */
[----:B------:R-:W-:Y:S01]  /*0180*/  @P0 LDS R7, [R5] ;  /* 0x0000000005070984 */ /* 0x000fe20000000800 */
[----:B------:R-:W-:Y:S02]  /*0190*/  USHF.L.U32 UR5, UR5, 0x1, URZ ;  /* 0x0000000105057899 */ /* 0x000fe400080006ff */
[----:B------:R-:W-:Y:S02]  /*01a0*/  @P0 LEA R0, R0, UR4, 0x2 ;  /* 0x0000000400000c11 */ /* 0x000fe4000f8e10ff */
[----:B-1----:R-:W-:-:S04]  /*01b0*/  UISETP.GE.AND UP0, UPT, UR5, UR8, UPT ;  /* 0x000000080500728c */ /* 0x002fc8000bf06270 */
[----:B------:R-:W0:Y:S02]  /*01c0*/  @P0 LDS R0, [R0] ;  /* 0x0000000000000984 */ /* 0x000e240000000800 */
[----:B0-2---:R-:W-:-:S05]  /*01d0*/  @P0 FADD R4, R0, R7 ;  /* 0x0000000700040221 */ /* 0x005fca0000000000 */
[----:B------:R2:W-:Y:S01]  /*01e0*/  @P0 STS [R5], R4 ;  /* 0x0000000405000388 */ /* 0x0005e20000000800 */
[----:B------:R-:W-:Y:S06]  /*01f0*/  BAR.SYNC.DEFER_BLOCKING 0x0 ;  /* 0x0000000000007b1d */ /* 0x000fec0000010000 */
[----:B------:R-:W-:Y:S05]  /*0200*/  BRA.U !UP0, `(.L_x_2) ;  /* 0xfffffffd08d47547 */ /* 0x000fea000b83ffff */
.L_x_1:
[----:B0-2---:R-:W0:Y:S04]  /*0210*/  LDS R5, [R5] ;  /* 0x0000000005057984 */ /* 0x005e280000000800 */
[----:B0-----:R-:W-:Y:S01]  /*0220*/  STG.E desc[UR6][R2.64], R5 ;  /* 0x0000000502007986 */ /* 0x001fe2000c101906 */
[----:B------:R-:W-:Y:S05]  /*0230*/  EXIT ;  /* 0x000000000000794d */ /* 0x000fea0003800000 */
.L_x_3:
        /* <DEDUP_REMOVED lines=12> */
.L_x_6:


//--------------------- .text._Z13finScanKernelPfS_ --------------------------
	.section	.text._Z13finScanKernelPfS_,"ax",@progbits
	.align	128
        .global         _Z13finScanKernelPfS_
        .type           _Z13finScanKernelPfS_,@function
        .size           _Z13finScanKernelPfS_,(.L_x_7 - _Z13finScanKernelPfS_)
        .other          _Z13finScanKernelPfS_,@"STO_CUDA_ENTRY STV_DEFAULT"
_Z13finScanKernelPfS_:
.text._Z13finScanKernelPfS_:
[----:B------:R-:W-:Y:S01]  /*0000*/  LDC R1, c[0x0][0x37c] ;  /* 0x0000df00ff017b82 */ /* 0x000fe20000000800 */
[----:B------:R-:W0:Y:S02]  /*0010*/  S2R R9, SR_CTAID.X ;  /* 0x0000000000097919 */ /* 0x000e240000002500 */
[----:B0-----:R-:W-:-:S13]  /*0020*/  ISETP.NE.AND P0, PT, R9, RZ, PT ;  /* 0x000000ff0900720c */ /* 0x001fda0003f05270 */
[----:B------:R-:W-:Y:S05]  /*0030*/  @!P0 EXIT ;  /* 0x000000000000894d */ /* 0x000fea0003800000 */
[----:B------:R-:W0:Y:S01]  /*0040*/  S2R R0, SR_TID.X ;  /* 0x0000000000007919 */ /* 0x000e220000002100 */
[----:B------:R-:W1:Y:S01]  /*0050*/  LDC.64 R2, c[0x0][0x388] ;  /* 0x0000e200ff027b82 */ /* 0x000e620000000a00 */
[----:B------:R-:W0:Y:S01]  /*0060*/  LDCU UR6, c[0x0][0x360] ;  /* 0x00006c00ff0677ac */ /* 0x000e220008000800 */
[----:B------:R-:W-:Y:S01]  /*0070*/  IADD3 R7, PT, PT, R9, -0x1, RZ ;  /* 0xffffffff09077810 */ /* 0x000fe20007ffe0ff */
[----:B------:R-:W2:Y:S05]  /*0080*/  LDCU.64 UR4, c[0x0][0x358] ;  /* 0x00006b00ff0477ac */ /* 0x000eaa0008000a00 */
[----:B------:R-:W3:Y:S01]  /*0090*/  LDC.64 R4, c[0x0][0x380] ;  /* 0x0000e000ff047b82 */ /* 0x000ee20000000a00 */
[----:B-1----:R-:W-:-:S06]  /*00a0*/  IMAD.WIDE.U32 R2, R7, 0x4, R2 ;  /* 0x0000000407027825 */ /* 0x002fcc00078e0002 */
[----:B--2---:R-:W2:Y:S01]  /*00b0*/  LDG.E R2, desc[UR4][R2.64] ;  /* 0x0000000402027981 */ /* 0x004ea2000c1e1900 */
[----:B0-----:R-:W-:-:S04]  /*00c0*/  IMAD R9, R9, UR6, R0 ;  /* 0x0000000609097c24 */ /* 0x001fc8000f8e0200 */
[----:B---3--:R-:W-:-:S05]  /*00d0*/  IMAD.WIDE R4, R9, 0x4, R4 ;  /* 0x0000000409047825 */ /* 0x008fca00078e0204 */
[----:B------:R-:W2:Y:S02]  /*00e0*/  LDG.E R7, desc[UR4][R4.64] ;  /* 0x0000000404077981 */ /* 0x000ea4000c1e1900 */
[----:B--2---:R-:W-:-:S05]  /*00f0*/  FADD R7, R2, R7 ;  /* 0x0000000702077221 */ /* 0x004fca0000000000 */
[----:B------:R-:W-:Y:S01]  /*0100*/  STG.E desc[UR4][R4.64], R7 ;  /* 0x0000000704007986 */ /* 0x000fe2000c101904 */
[----:B------:R-:W-:Y:S05]  /*0110*/  EXIT ;  /* 0x000000000000794d */ /* 0x000fea0003800000 */
.L_x_4:
        /* <DEDUP_REMOVED lines=14> */
.L_x_7:


//--------------------- .nv.shared.reserved.0     --------------------------
	.section	.nv.shared.reserved.0,"aw",@nobits
	.weak		__nv_reservedSMEM_offset_0_alias
	.size		__nv_reservedSMEM_offset_0_alias, 0, 64
	.other		__nv_reservedSMEM_offset_0_alias,@"STO_CUDA_RESERVED_SHARED STV_DEFAULT"
__nv_reservedSMEM_offset_0_alias:
	.zero		0
	.zero		64


//--------------------- .nv.shared._Z10scanKernelPfii --------------------------
	.section	.nv.shared._Z10scanKernelPfii,"aw",@nobits
	.sectionflags	@""
	.align	4
.nv.shared._Z10scanKernelPfii:
	.zero		5120


//--------------------- .nv.constant0._Z15maxValArrKernelPfS_ --------------------------
	.section	.nv.constant0._Z15maxValArrKernelPfS_,"a",@progbits
	.sectionflags	@""
	.align	4
.nv.constant0._Z15maxValArrKernelPfS_:
	.zero		912


//--------------------- .nv.constant0._Z10scanKernelPfii --------------------------
	.section	.nv.constant0._Z10scanKernelPfii,"a",@progbits
	.sectionflags	@""
	.align	4
.nv.constant0._Z10scanKernelPfii:
	.zero		912


//--------------------- .nv.constant0._Z13finScanKernelPfS_ --------------------------
	.section	.nv.constant0._Z13finScanKernelPfS_,"a",@progbits
	.sectionflags	@""
	.align	4
.nv.constant0._Z13finScanKernelPfS_:
	.zero		912


//--------------------- SYMBOLS --------------------------

	.type		.nv.reservedSmem.offset0,@object
	.size		.nv.reservedSmem.offset0,0x4
	.type		.nv.reservedSmem.cap,@object
	.size		.nv.reservedSmem.cap,0x4
